//
// Generated by NVIDIA NVVM Compiler
//
// Compiler Build ID: CL-36424714
// Cuda compilation tools, release 13.0, V13.0.88
// Based on NVVM 20.0.0
//

.version 9.0
.target sm_100
.address_size 64

	// .globl	_Z9reductionPfS_
// _ZZ9reductionPfS_E10local_data has been demoted

.visible .entry _Z9reductionPfS_(
	.param .u64 .ptr .align 1 _Z9reductionPfS__param_0,
	.param .u64 .ptr .align 1 _Z9reductionPfS__param_1
)
{
	.reg .pred 	%p<8>;
	.reg .b32 	%r<8>;
	.reg .b32 	%f<37>;
	.reg .b64 	%rd<7>;
	// demoted variable
	.shared .align 4 .b8 _ZZ9reductionPfS_E10local_data[2048];
	ld.param.u64 	%rd2, [_Z9reductionPfS__param_0];
	ld.param.u64 	%rd3, [_Z9reductionPfS__param_1];
	mov.u32 	%r4, %ctaid.x;
	shl.b32 	%r5, %r4, 10;
	mov.u32 	%r1, %tid.x;
	or.b32  	%r2, %r5, %r1;
	setp.gt.u32 	%p1, %r2, 30719;
	mov.f32 	%f36, 0f00000000;
	@%p1 bra 	$L__BB0_3;
	cvta.to.global.u64 	%rd4, %rd2;
	mul.wide.u32 	%rd5, %r2, 4;
	add.s64 	%rd1, %rd4, %rd5;
	ld.global.f32 	%f5, [%rd1];
	add.f32 	%f36, %f5, 0f00000000;
	setp.gt.u32 	%p2, %r2, 30207;
	@%p2 bra 	$L__BB0_3;
	ld.global.f32 	%f6, [%rd1+2048];
	add.f32 	%f36, %f36, %f6;
$L__BB0_3:
	shl.b32 	%r6, %r1, 2;
	mov.u32 	%r7, _ZZ9reductionPfS_E10local_data;
	add.s32 	%r3, %r7, %r6;
	st.shared.f32 	[%r3], %f36;
	bar.sync 	0;
	setp.gt.u32 	%p3, %r1, 255;
	@%p3 bra 	$L__BB0_5;
	ld.shared.f32 	%f7, [%r3+1024];
	ld.shared.f32 	%f8, [%r3];
	add.f32 	%f9, %f7, %f8;
	st.shared.f32 	[%r3], %f9;
$L__BB0_5:
	bar.sync 	0;
	setp.gt.u32 	%p4, %r1, 127;
	@%p4 bra 	$L__BB0_7;
	ld.shared.f32 	%f10, [%r3+512];
	ld.shared.f32 	%f11, [%r3];
	add.f32 	%f12, %f10, %f11;
	st.shared.f32 	[%r3], %f12;
$L__BB0_7:
	bar.sync 	0;
	setp.gt.u32 	%p5, %r1, 63;
	@%p5 bra 	$L__BB0_9;
	ld.shared.f32 	%f13, [%r3+256];
	ld.shared.f32 	%f14, [%r3];
	add.f32 	%f15, %f13, %f14;
	st.shared.f32 	[%r3], %f15;
$L__BB0_9:
	bar.sync 	0;
	setp.gt.u32 	%p6, %r1, 31;
	@%p6 bra 	$L__BB0_12;
	ld.volatile.shared.f32 	%f16, [%r3+128];
	ld.volatile.shared.f32 	%f17, [%r3];
	add.f32 	%f18, %f16, %f17;
	st.volatile.shared.f32 	[%r3], %f18;
	ld.volatile.shared.f32 	%f19, [%r3+64];
	ld.volatile.shared.f32 	%f20, [%r3];
	add.f32 	%f21, %f19, %f20;
	st.volatile.shared.f32 	[%r3], %f21;
	ld.volatile.shared.f32 	%f22, [%r3+32];
	ld.volatile.shared.f32 	%f23, [%r3];
	add.f32 	%f24, %f22, %f23;
	st.volatile.shared.f32 	[%r3], %f24;
	ld.volatile.shared.f32 	%f25, [%r3+16];
	ld.volatile.shared.f32 	%f26, [%r3];
	add.f32 	%f27, %f25, %f26;
	st.volatile.shared.f32 	[%r3], %f27;
	ld.volatile.shared.f32 	%f28, [%r3+8];
	ld.volatile.shared.f32 	%f29, [%r3];
	add.f32 	%f30, %f28, %f29;
	st.volatile.shared.f32 	[%r3], %f30;
	ld.volatile.shared.f32 	%f31, [%r3+4];
	ld.volatile.shared.f32 	%f32, [%r3];
	add.f32 	%f33, %f31, %f32;
	st.volatile.shared.f32 	[%r3], %f33;
	setp.ne.s32 	%p7, %r1, 0;
	@%p7 bra 	$L__BB0_12;
	ld.shared.f32 	%f34, [_ZZ9reductionPfS_E10local_data];
	cvta.to.global.u64 	%rd6, %rd3;
	atom.global.add.f32 	%f35, [%rd6], %f34;
$L__BB0_12:
	ret;

}


// ===== COMPILED SASS (sm_100) =====

	.target	sm_100

	.elftype	@"ET_EXEC"


//--------------------- .note.nv.tkinfo           --------------------------
	.section	.note.nv.tkinfo,"",@"SHT_NOTE"
	.sectionflags	@"SHF_NOTE_NV_TKINFO"
	.tkinfo
        /*0018*/ 	.word	0x00000002
        /*0030*/ 	.string	""
        /*0030*/ 	.string	"ptxas"
        /*0030*/ 	.string	"Cuda compilation tools, release 13.0, V13.0.88"
        /*0030*/ 	.string	"Build cuda_13.0.r13.0/compiler.36424714_0"
        /*0030*/ 	.string	"-arch sm_100 -m 64 "



//--------------------- .note.nv.cuinfo           --------------------------
	.section	.note.nv.cuinfo,"",@"SHT_NOTE"
	.sectionflags	@"SHF_NOTE_NV_CUINFO"
        /*0018*/ 	.short	0x0002
        /*001a*/ 	.short	0x0064
        /*001c*/ 	.short	0x0082
	.zero		2


//--------------------- .nv.info                  --------------------------
	.section	.nv.info,"",@"SHT_CUDA_INFO"
	.align	4


	//----- nvinfo : EIATTR_REGCOUNT
	.align		4
        /*0000*/ 	.byte	0x04, 0x2f
        /*0002*/ 	.short	(.L_1 - .L_0)
	.align		4
.L_0:
        /*0004*/ 	.word	index@(_Z9reductionPfS_)
        /*0008*/ 	.word	0x0000000c


	//----- nvinfo : EIATTR_FRAME_SIZE
	.align		4
.L_1:
        /*000c*/ 	.byte	0x04, 0x11
        /*000e*/ 	.short	(.L_3 - .L_2)
	.align		4
.L_2:
        /*0010*/ 	.word	index@(_Z9reductionPfS_)
        /*0014*/ 	.word	0x00000000


	//----- nvinfo : EIATTR_MIN_STACK_SIZE
	.align		4
.L_3:
        /*0018*/ 	.byte	0x04, 0x12
        /*001a*/ 	.short	(.L_5 - .L_4)
	.align		4
.L_4:
        /*001c*/ 	.word	index@(_Z9reductionPfS_)
        /*0020*/ 	.word	0x00000000
.L_5:


//--------------------- .nv.compat                --------------------------
	.section	.nv.compat,"",@"SHT_CUDA_COMPAT_INFO"
	.align	4
        /*0000*/ 	.byte	0x02, 0x09, 0x00, 0x00, 0x02, 0x02, 0x01, 0x00, 0x02, 0x05, 0x05, 0x00, 0x03, 0x07, 0x01, 0x01
        /*0010*/ 	.byte	0x02, 0x03, 0x00, 0x00, 0x02, 0x06, 0x01, 0x00, 0x04, 0x0b, 0x08, 0x00, 0x09, 0x00, 0x00, 0x00
        /*0020*/ 	.byte	0x00, 0x00, 0x00, 0x00


//--------------------- .nv.info._Z9reductionPfS_ --------------------------
	.section	.nv.info._Z9reductionPfS_,"",@"SHT_CUDA_INFO"
	.sectionflags	@""
	.align	4


	//----- nvinfo : EIATTR_CUDA_API_VERSION
	.align		4
        /*0000*/ 	.byte	0x04, 0x37
        /*0002*/ 	.short	(.L_7 - .L_6)
.L_6:
        /*0004*/ 	.word	0x00000082


	//----- nvinfo : EIATTR_KPARAM_INFO
	.align		4
.L_7:
        /*0008*/ 	.byte	0x04, 0x17
        /*000a*/ 	.short	(.L_9 - .L_8)
.L_8:
        /*000c*/ 	.word	0x00000000
        /*0010*/ 	.short	0x0001
        /*0012*/ 	.short	0x0008
        /*0014*/ 	.byte	0x00, 0xf5, 0x21, 0x00


	//----- nvinfo : EIATTR_KPARAM_INFO
	.align		4
.L_9:
        /*0018*/ 	.byte	0x04, 0x17
        /*001a*/ 	.short	(.L_11 - .L_10)
.L_10:
        /*001c*/ 	.word	0x00000000
        /*0020*/ 	.short	0x0000
        /*0022*/ 	.short	0x0000
        /*0024*/ 	.byte	0x00, 0xf5, 0x21, 0x00


	//----- nvinfo : EIATTR_SPARSE_MMA_MASK
	.align		4
.L_11:
        /*0028*/ 	.byte	0x03, 0x50
        /*002a*/ 	.short	0x0000


	//----- nvinfo : EIATTR_MAXREG_COUNT
	.align		4
        /*002c*/ 	.byte	0x03, 0x1b
        /*002e*/ 	.short	0x00ff


	//----- nvinfo : EIATTR_NUM_BARRIERS
	.align		4
        /*0030*/ 	.byte	0x02, 0x4c
        /*0032*/ 	.byte	0x01
	.zero		1


	//----- nvinfo : EIATTR_MERCURY_ISA_VERSION
	.align		4
        /*0034*/ 	.byte	0x03, 0x5f
        /*0036*/ 	.short	0x0101


	//----- nvinfo : EIATTR_VRC_CTA_INIT_COUNT
	.align		4
        /*0038*/ 	.byte	0x02, 0x4a
	.zero		1
	.zero		1


	//----- nvinfo : EIATTR_EXIT_INSTR_OFFSETS
	.align		4
        /*003c*/ 	.byte	0x04, 0x1c
        /*003e*/ 	.short	(.L_13 - .L_12)


	//   ....[0]....
.L_12:
        /*0040*/ 	.word	0x000002b0


	//   ....[1]....
        /*0044*/ 	.word	0x00000450


	//   ....[2]....
        /*0048*/ 	.word	0x00000490


	//----- nvinfo : EIATTR_CRS_STACK_SIZE
	.align		4
.L_13:
        /*004c*/ 	.byte	0x04, 0x1e
        /*004e*/ 	.short	(.L_15 - .L_14)
.L_14:
        /*0050*/ 	.word	0x00000000


	//----- nvinfo : EIATTR_CBANK_PARAM_SIZE
	.align		4
.L_15:
        /*0054*/ 	.byte	0x03, 0x19
        /*0056*/ 	.short	0x0010


	//----- nvinfo : EIATTR_PARAM_CBANK
	.align		4
        /*0058*/ 	.byte	0x04, 0x0a
        /*005a*/ 	.short	(.L_17 - .L_16)
	.align		4
.L_16:
        /*005c*/ 	.word	index@(.nv.constant0._Z9reductionPfS_)
        /*0060*/ 	.short	0x0380
        /*0062*/ 	.short	0x0010


	//----- nvinfo : EIATTR_SW_WAR
	.align		4
.L_17:
        /*0064*/ 	.byte	0x04, 0x36
        /*0066*/ 	.short	(.L_19 - .L_18)
.L_18:
        /*0068*/ 	.word	0x00000008
.L_19:


//--------------------- .nv.callgraph             --------------------------
	.section	.nv.callgraph,"",@"SHT_CUDA_CALLGRAPH"
	.align	4
	.sectionentsize	8
	.align		4
        /*0000*/ 	.word	0x00000000
	.align		4
        /*0004*/ 	.word	0xffffffff
	.align		4
        /*0008*/ 	.word	0x00000000
	.align		4
        /*000c*/ 	.word	0xfffffffe
	.align		4
        /*0010*/ 	.word	0x00000000
	.align		4
        /*0014*/ 	.word	0xfffffffd
	.align		4
        /*0018*/ 	.word	0x00000000
	.align		4
        /*001c*/ 	.word	0xfffffffc


//--------------------- .text._Z9reductionPfS_    --------------------------
	.section	.text._Z9reductionPfS_,"ax",@progbits
	.align	128
        .global         _Z9reductionPfS_
        .type           _Z9reductionPfS_,@function
        .size           _Z9reductionPfS_,(.L_x_3 - _Z9reductionPfS_)
        .other          _Z9reductionPfS_,@"STO_CUDA_ENTRY STV_DEFAULT"
_Z9reductionPfS_:
.text._Z9reductionPfS_:
[----:B------:R-:W-:Y:S01]  /*0000*/  LDC R1, c[0x0][0x37c] ;  /* 0x0000df00ff017b82 */ /* 0x000fe20000000800 */
[----:B------:R-:W0:Y:S07]  /*0010*/  S2R R4, SR_TID.X ;  /* 0x0000000000047919 */ /* 0x000e2e0000002100 */
[----:B------:R-:W1:Y:S01]  /*0020*/  S2UR UR4, SR_CTAID.X ;  /* 0x00000000000479c3 */ /* 0x000e620000002500 */
[----:B------:R-:W2:Y:S01]  /*0030*/  LDCU.64 UR6, c[0x0][0x358] ;  /* 0x00006b00ff0677ac */ /* 0x000ea20008000a00 */
[----:B------:R-:W-:Y:S01]  /*0040*/  BSSY.RECONVERGENT B0, `(.L_x_0) ;  /* 0x000000d000007945 */ /* 0x000fe20003800200 */
[----:B------:R-:W-:Y:S01]  /*0050*/  HFMA2 R7, -RZ, RZ, 0, 0 ;  /* 0x00000000ff077431 */ /* 0x000fe200000001ff */
[----:B-1----:R-:W-:-:S06]  /*0060*/  USHF.L.U32 UR4, UR4, 0xa, URZ ;  /* 0x0000000a04047899 */ /* 0x002fcc00080006ff */
[----:B0-----:R-:W-:-:S04]  /*0070*/  LOP3.LUT R5, R4, UR4, RZ, 0xfc, !PT ;  /* 0x0000000404057c12 */ /* 0x001fc8000f8efcff */
[----:B------:R-:W-:-:S13]  /*0080*/  ISETP.GT.U32.AND P0, PT, R5, 0x77ff, PT ;  /* 0x000077ff0500780c */ /* 0x000fda0003f04070 */
[----:B--2---:R-:W-:Y:S05]  /*0090*/  @P0 BRA `(.L_x_1) ;  /* 0x00000000001c0947 */ /* 0x004fea0003800000 */
[----:B------:R-:W0:Y:S01]  /*00a0*/  LDC.64 R2, c[0x0][0x380] ;  /* 0x0000e000ff027b82 */ /* 0x000e220000000a00 */
[C---:B------:R-:W-:Y:S01]  /*00b0*/  ISETP.GT.U32.AND P0, PT, R5.reuse, 0x75ff, PT ;  /* 0x000075ff0500780c */ /* 0x040fe20003f04070 */
[----:B0-----:R-:W-:-:S05]  /*00c0*/  IMAD.WIDE.U32 R2, R5, 0x4, R2 ;  /* 0x0000000405027825 */ /* 0x001fca00078e0002 */
[----:B------:R-:W2:Y:S07]  /*00d0*/  LDG.E R7, desc[UR6][R2.64] ;  /* 0x0000000602077981 */ /* 0x000eae000c1e1900 */
[----:B------:R-:W3:Y:S01]  /*00e0*/  @!P0 LDG.E R0, desc[UR6][R2.64+0x800] ;  /* 0x0008000602008981 */ /* 0x000ee2000c1e1900 */
[----:B--2---:R-:W-:-:S04]  /*00f0*/  FADD R7, RZ, R7 ;  /* 0x00000007ff077221 */ /* 0x004fc80000000000 */
[----:B---3--:R-:W-:-:S07]  /*0100*/  @!P0 FADD R7, R7, R0 ;  /* 0x0000000007078221 */ /* 0x008fce0000000000 */
.L_x_1:
[----:B------:R-:W-:Y:S05]  /*0110*/  BSYNC.RECONVERGENT B0 ;  /* 0x0000000000007941 */ /* 0x000fea0003800200 */
.L_x_0:
[----:B------:R-:W0:Y:S01]  /*0120*/  S2UR UR5, SR_CgaCtaId ;  /* 0x00000000000579c3 */ /* 0x000e220000008800 */
[----:B------:R-:W-:Y:S01]  /*0130*/  UMOV UR4, 0x400 ;  /* 0x0000040000047882 */ /* 0x000fe20000000000 */
[C---:B------:R-:W-:Y:S02]  /*0140*/  ISETP.GT.U32.AND P1, PT, R4.reuse, 0xff, PT ;  /* 0x000000ff0400780c */ /* 0x040fe40003f24070 */
[----:B------:R-:W-:Y:S01]  /*0150*/  ISETP.GT.U32.AND P0, PT, R4, 0x7f, PT ;  /* 0x0000007f0400780c */ /* 0x000fe20003f04070 */
[----:B0-----:R-:W-:-:S06]  /*0160*/  ULEA UR4, UR5, UR4, 0x18 ;  /* 0x0000000405047291 */ /* 0x001fcc000f8ec0ff */
[----:B------:R-:W-:-:S05]  /*0170*/  LEA R0, R4, UR4, 0x2 ;  /* 0x0000000404007c11 */ /* 0x000fca000f8e10ff */
[----:B------:R-:W-:Y:S01]  /*0180*/  STS [R0], R7 ;  /* 0x0000000700007388 */ /* 0x000fe20000000800 */
[----:B------:R-:W-:Y:S06]  /*0190*/  BAR.SYNC.DEFER_BLOCKING 0x0 ;  /* 0x0000000000007b1d */ /* 0x000fec0000010000 */
[----:B------:R-:W-:Y:S04]  /*01a0*/  @!P1 LDS R2, [R0+0x400] ;  /* 0x0004000000029984 */ /* 0x000fe80000000800 */
[----:B------:R-:W0:Y:S02]  /*01b0*/  @!P1 LDS R3, [R0] ;  /* 0x0000000000039984 */ /* 0x000e240000000800 */
[----:B0-----:R-:W-:-:S05]  /*01c0*/  @!P1 FADD R3, R2, R3 ;  /* 0x0000000302039221 */ /* 0x001fca0000000000 */
[----:B------:R-:W-:Y:S01]  /*01d0*/  @!P1 STS [R0], R3 ;  /* 0x0000000300009388 */ /* 0x000fe20000000800 */
[----:B------:R-:W-:Y:S01]  /*01e0*/  BAR.SYNC.DEFER_BLOCKING 0x0 ;  /* 0x0000000000007b1d */ /* 0x000fe20000010000 */
[----:B------:R-:W-:-:S05]  /*01f0*/  ISETP.GT.U32.AND P1, PT, R4, 0x3f, PT ;  /* 0x0000003f0400780c */ /* 0x000fca0003f24070 */
        /* <DEDUP_REMOVED lines=9> */
[----:B------:R0:W-:Y:S01]  /*0290*/  @!P1 STS [R0], R7 ;  /* 0x0000000700009388 */ /* 0x0001e20000000800 */
[----:B------:R-:W-:Y:S06]  /*02a0*/  BAR.SYNC.DEFER_BLOCKING 0x0 ;  /* 0x0000000000007b1d */ /* 0x000fec0000010000 */
[----:B------:R-:W-:Y:S05]  /*02b0*/  @P0 EXIT ;  /* 0x000000000000094d */ /* 0x000fea0003800000 */
[----:B------:R-:W-:Y:S01]  /*02c0*/  LDS R2, [R0+0x80] ;  /* 0x0000800000027984 */ /* 0x000fe20000000800 */
[----:B------:R-:W-:-:S03]  /*02d0*/  ISETP.NE.AND P0, PT, R4, RZ, PT ;  /* 0x000000ff0400720c */ /* 0x000fc60003f05270 */
[----:B------:R-:W1:Y:S02]  /*02e0*/  LDS R3, [R0] ;  /* 0x0000000000037984 */ /* 0x000e640000000800 */
[----:B-1----:R-:W-:-:S05]  /*02f0*/  FADD R3, R2, R3 ;  /* 0x0000000302037221 */ /* 0x002fca0000000000 */
[----:B------:R-:W-:Y:S04]  /*0300*/  STS [R0], R3 ;  /* 0x0000000300007388 */ /* 0x000fe80000000800 */
[----:B------:R-:W-:Y:S04]  /*0310*/  LDS R2, [R0+0x40] ;  /* 0x0000400000027984 */ /* 0x000fe80000000800 */
[----:B------:R-:W1:Y:S02]  /*0320*/  LDS R5, [R0] ;  /* 0x0000000000057984 */ /* 0x000e640000000800 */
[----:B-1----:R-:W-:-:S05]  /*0330*/  FADD R5, R2, R5 ;  /* 0x0000000502057221 */ /* 0x002fca0000000000 */
[----:B------:R-:W-:Y:S04]  /*0340*/  STS [R0], R5 ;  /* 0x0000000500007388 */ /* 0x000fe80000000800 */
[----:B------:R-:W-:Y:S04]  /*0350*/  LDS R2, [R0+0x20] ;  /* 0x0000200000027984 */ /* 0x000fe80000000800 */
[----:B0-----:R-:W0:Y:S02]  /*0360*/  LDS R7, [R0] ;  /* 0x0000000000077984 */ /* 0x001e240000000800 */
[----:B0-----:R-:W-:-:S05]  /*0370*/  FADD R7, R2, R7 ;  /* 0x0000000702077221 */ /* 0x001fca0000000000 */
[----:B------:R-:W-:Y:S04]  /*0380*/  STS [R0], R7 ;  /* 0x0000000700007388 */ /* 0x000fe80000000800 */
[----:B------:R-:W-:Y:S04]  /*0390*/  LDS R2, [R0+0x10] ;  /* 0x0000100000027984 */ /* 0x000fe80000000800 */
[----:B------:R-:W0:Y:S02]  /*03a0*/  LDS R9, [R0] ;  /* 0x0000000000097984 */ /* 0x000e240000000800 */
        /* <DEDUP_REMOVED lines=9> */
[----:B------:R0:W-:Y:S01]  /*0440*/  STS [R0], R5 ;  /* 0x0000000500007388 */ /* 0x0001e20000000800 */
[----:B------:R-:W-:Y:S05]  /*0450*/  @P0 EXIT ;  /* 0x000000000000094d */ /* 0x000fea0003800000 */
[----:B0-----:R-:W0:Y:S01]  /*0460*/  LDS R5, [UR4] ;  /* 0x00000004ff057984 */ /* 0x001e220008000800 */
[----:B------:R-:W0:Y:S03]  /*0470*/  LDC.64 R2, c[0x0][0x388] ;  /* 0x0000e200ff027b82 */ /* 0x000e260000000a00 */
[----:B0-----:R-:W-:Y:S01]  /*0480*/  REDG.E.ADD.F32.FTZ.RN.STRONG.GPU desc[UR6][R2.64], R5 ;  /* 0x00000005020079a6 */ /* 0x001fe2000c12f306 */
[----:B------:R-:W-:Y:S05]  /*0490*/  EXIT ;  /* 0x000000000000794d */ /* 0x000fea0003800000 */
.L_x_2:
[----:B------:R-:W-:-:S00]  /*04a0*/  BRA `(.L_x_2) ;  /* 0xfffffffc00fc7947 */ /* 0x000fc0000383ffff */
[----:B------:R-:W-:-:S00]  /*04b0*/  NOP ;  /* 0x0000000000007918 */ /* 0x000fc00000000000 */
        /* <DEDUP_REMOVED lines=12> */
.L_x_3:


//--------------------- .nv.shared._Z9reductionPfS_ --------------------------
	.section	.nv.shared._Z9reductionPfS_,"aw",@nobits
	.sectionflags	@""
	.align	4
.nv.shared._Z9reductionPfS_:
	.zero		3072


//--------------------- .nv.shared.reserved.0     --------------------------
	.section	.nv.shared.reserved.0,"aw",@nobits
	.weak		__nv_reservedSMEM_offset_0_alias
	.size		__nv_reservedSMEM_offset_0_alias, 0, 64
	.other		__nv_reservedSMEM_offset_0_alias,@"STO_CUDA_RESERVED_SHARED STV_DEFAULT"
__nv_reservedSMEM_offset_0_alias:
	.zero		0
	.zero		64


//--------------------- .nv.constant0._Z9reductionPfS_ --------------------------
	.section	.nv.constant0._Z9reductionPfS_,"a",@progbits
	.sectionflags	@""
	.align	4
.nv.constant0._Z9reductionPfS_:
	.zero		912


//--------------------- SYMBOLS --------------------------

	.type		.nv.reservedSmem.offset0,@object
	.size		.nv.reservedSmem.offset0,0x4
	.type		.nv.reservedSmem.cap,@object
	.size		.nv.reservedSmem.cap,0x4
